//
// Generated by NVIDIA NVVM Compiler
//
// Compiler Build ID: CL-36424714
// Cuda compilation tools, release 13.0, V13.0.88
// Based on NVVM 20.0.0
//

.version 9.0
.target sm_100
.address_size 64

	// .globl	_Z19generateArrayStaticPf
.extern .shared .align 16 .b8 array[];
.extern .shared .align 16 .b8 file_shared_array_dynamic[];

.visible .entry _Z19generateArrayStaticPf(
	.param .u64 .ptr .align 1 _Z19generateArrayStaticPf_param_0
)
{
	.reg .pred 	%p<2>;
	.reg .b32 	%r<5>;
	.reg .b32 	%f<2>;
	.reg .b64 	%rd<5>;

	ld.param.u64 	%rd1, [_Z19generateArrayStaticPf_param_0];
	mov.u32 	%r2, %ctaid.x;
	mov.u32 	%r3, %ntid.x;
	mov.u32 	%r4, %tid.x;
	mad.lo.s32 	%r1, %r2, %r3, %r4;
	setp.gt.s32 	%p1, %r1, 9;
	@%p1 bra 	$L__BB0_2;
	cvta.to.global.u64 	%rd2, %rd1;
	cvt.rn.f32.s32 	%f1, %r1;
	mul.wide.s32 	%rd3, %r1, 4;
	add.s64 	%rd4, %rd2, %rd3;
	st.global.f32 	[%rd4], %f1;
$L__BB0_2:
	ret;

}
	// .globl	_Z20generateArrayDynamicPf
.visible .entry _Z20generateArrayDynamicPf(
	.param .u64 .ptr .align 1 _Z20generateArrayDynamicPf_param_0
)
{
	.reg .pred 	%p<2>;
	.reg .b32 	%r<8>;
	.reg .b32 	%f<2>;
	.reg .b64 	%rd<5>;

	ld.param.u64 	%rd1, [_Z20generateArrayDynamicPf_param_0];
	mov.u32 	%r2, %ctaid.x;
	mov.u32 	%r3, %ntid.x;
	mov.u32 	%r4, %tid.x;
	mad.lo.s32 	%r1, %r2, %r3, %r4;
	setp.gt.s32 	%p1, %r1, 9;
	@%p1 bra 	$L__BB1_2;
	cvta.to.global.u64 	%rd2, %rd1;
	cvt.rn.f32.s32 	%f1, %r1;
	shl.b32 	%r5, %r1, 2;
	mov.u32 	%r6, array;
	add.s32 	%r7, %r6, %r5;
	st.shared.f32 	[%r7], %f1;
	mul.wide.s32 	%rd3, %r1, 4;
	add.s64 	%rd4, %rd2, %rd3;
	st.global.f32 	[%rd4], %f1;
$L__BB1_2:
	ret;

}
	// .globl	_Z23generateArrayFileStaticPf
.visible .entry _Z23generateArrayFileStaticPf(
	.param .u64 .ptr .align 1 _Z23generateArrayFileStaticPf_param_0
)
{
	.reg .pred 	%p<2>;
	.reg .b32 	%r<5>;
	.reg .b32 	%f<2>;
	.reg .b64 	%rd<5>;

	ld.param.u64 	%rd1, [_Z23generateArrayFileStaticPf_param_0];
	mov.u32 	%r2, %ctaid.x;
	mov.u32 	%r3, %ntid.x;
	mov.u32 	%r4, %tid.x;
	mad.lo.s32 	%r1, %r2, %r3, %r4;
	setp.gt.s32 	%p1, %r1, 9;
	@%p1 bra 	$L__BB2_2;
	cvta.to.global.u64 	%rd2, %rd1;
	cvt.rn.f32.s32 	%f1, %r1;
	mul.wide.s32 	%rd3, %r1, 4;
	add.s64 	%rd4, %rd2, %rd3;
	st.global.f32 	[%rd4], %f1;
$L__BB2_2:
	ret;

}
	// .globl	_Z24generateArrayFileDynamicPf
.visible .entry _Z24generateArrayFileDynamicPf(
	.param .u64 .ptr .align 1 _Z24generateArrayFileDynamicPf_param_0
)
{
	.reg .pred 	%p<2>;
	.reg .b32 	%r<8>;
	.reg .b32 	%f<2>;
	.reg .b64 	%rd<5>;

	ld.param.u64 	%rd1, [_Z24generateArrayFileDynamicPf_param_0];
	mov.u32 	%r2, %ctaid.x;
	mov.u32 	%r3, %ntid.x;
	mov.u32 	%r4, %tid.x;
	mad.lo.s32 	%r1, %r2, %r3, %r4;
	setp.gt.s32 	%p1, %r1, 9;
	@%p1 bra 	$L__BB3_2;
	cvta.to.global.u64 	%rd2, %rd1;
	cvt.rn.f32.s32 	%f1, %r1;
	shl.b32 	%r5, %r1, 2;
	mov.u32 	%r6, file_shared_array_dynamic;
	add.s32 	%r7, %r6, %r5;
	st.shared.f32 	[%r7], %f1;
	mul.wide.s32 	%rd3, %r1, 4;
	add.s64 	%rd4, %rd2, %rd3;
	st.global.f32 	[%rd4], %f1;
$L__BB3_2:
	ret;

}


// ===== COMPILED SASS (sm_100) =====

	.target	sm_100

	.elftype	@"ET_EXEC"


//--------------------- .note.nv.tkinfo           --------------------------
	.section	.note.nv.tkinfo,"",@"SHT_NOTE"
	.sectionflags	@"SHF_NOTE_NV_TKINFO"
	.tkinfo
        /*0018*/ 	.word	0x00000002
        /*0030*/ 	.string	""
        /*0030*/ 	.string	"ptxas"
        /*0030*/ 	.string	"Cuda compilation tools, release 13.0, V13.0.88"
        /*0030*/ 	.string	"Build cuda_13.0.r13.0/compiler.36424714_0"
        /*0030*/ 	.string	"-arch sm_100 -m 64 "



//--------------------- .note.nv.cuinfo           --------------------------
	.section	.note.nv.cuinfo,"",@"SHT_NOTE"
	.sectionflags	@"SHF_NOTE_NV_CUINFO"
        /*0018*/ 	.short	0x0002
        /*001a*/ 	.short	0x0064
        /*001c*/ 	.short	0x0082
	.zero		2


//--------------------- .nv.info                  --------------------------
	.section	.nv.info,"",@"SHT_CUDA_INFO"
	.align	4


	//----- nvinfo : EIATTR_REGCOUNT
	.align		4
        /*0000*/ 	.byte	0x04, 0x2f
        /*0002*/ 	.short	(.L_1 - .L_0)
	.align		4
.L_0:
        /*0004*/ 	.word	index@(_Z19generateArrayStaticPf)
        /*0008*/ 	.word	0x0000000a


	//----- nvinfo : EIATTR_FRAME_SIZE
	.align		4
.L_1:
        /*000c*/ 	.byte	0x04, 0x11
        /*000e*/ 	.short	(.L_3 - .L_2)
	.align		4
.L_2:
        /*0010*/ 	.word	index@(_Z19generateArrayStaticPf)
        /*0014*/ 	.word	0x00000000


	//----- nvinfo : EIATTR_REGCOUNT
	.align		4
.L_3:
        /*0018*/ 	.byte	0x04, 0x2f
        /*001a*/ 	.short	(.L_5 - .L_4)
	.align		4
.L_4:
        /*001c*/ 	.word	index@(_Z20generateArrayDynamicPf)
        /*0020*/ 	.word	0x0000000a


	//----- nvinfo : EIATTR_FRAME_SIZE
	.align		4
.L_5:
        /*0024*/ 	.byte	0x04, 0x11
        /*0026*/ 	.short	(.L_7 - .L_6)
	.align		4
.L_6:
        /*0028*/ 	.word	index@(_Z20generateArrayDynamicPf)
        /*002c*/ 	.word	0x00000000


	//----- nvinfo : EIATTR_REGCOUNT
	.align		4
.L_7:
        /*0030*/ 	.byte	0x04, 0x2f
        /*0032*/ 	.short	(.L_9 - .L_8)
	.align		4
.L_8:
        /*0034*/ 	.word	index@(_Z23generateArrayFileStaticPf)
        /*0038*/ 	.word	0x0000000a


	//----- nvinfo : EIATTR_FRAME_SIZE
	.align		4
.L_9:
        /*003c*/ 	.byte	0x04, 0x11
        /*003e*/ 	.short	(.L_11 - .L_10)
	.align		4
.L_10:
        /*0040*/ 	.word	index@(_Z23generateArrayFileStaticPf)
        /*0044*/ 	.word	0x00000000


	//----- nvinfo : EIATTR_REGCOUNT
	.align		4
.L_11:
        /*0048*/ 	.byte	0x04, 0x2f
        /*004a*/ 	.short	(.L_13 - .L_12)
	.align		4
.L_12:
        /*004c*/ 	.word	index@(_Z24generateArrayFileDynamicPf)
        /*0050*/ 	.word	0x0000000a


	//----- nvinfo : EIATTR_FRAME_SIZE
	.align		4
.L_13:
        /*0054*/ 	.byte	0x04, 0x11
        /*0056*/ 	.short	(.L_15 - .L_14)
	.align		4
.L_14:
        /*0058*/ 	.word	index@(_Z24generateArrayFileDynamicPf)
        /*005c*/ 	.word	0x00000000


	//----- nvinfo : EIATTR_MIN_STACK_SIZE
	.align		4
.L_15:
        /*0060*/ 	.byte	0x04, 0x12
        /*0062*/ 	.short	(.L_17 - .L_16)
	.align		4
.L_16:
        /*0064*/ 	.word	index@(_Z24generateArrayFileDynamicPf)
        /*0068*/ 	.word	0x00000000


	//----- nvinfo : EIATTR_MIN_STACK_SIZE
	.align		4
.L_17:
        /*006c*/ 	.byte	0x04, 0x12
        /*006e*/ 	.short	(.L_19 - .L_18)
	.align		4
.L_18:
        /*0070*/ 	.word	index@(_Z23generateArrayFileStaticPf)
        /*0074*/ 	.word	0x00000000


	//----- nvinfo : EIATTR_MIN_STACK_SIZE
	.align		4
.L_19:
        /*0078*/ 	.byte	0x04, 0x12
        /*007a*/ 	.short	(.L_21 - .L_20)
	.align		4
.L_20:
        /*007c*/ 	.word	index@(_Z20generateArrayDynamicPf)
        /*0080*/ 	.word	0x00000000


	//----- nvinfo : EIATTR_MIN_STACK_SIZE
	.align		4
.L_21:
        /*0084*/ 	.byte	0x04, 0x12
        /*0086*/ 	.short	(.L_23 - .L_22)
	.align		4
.L_22:
        /*0088*/ 	.word	index@(_Z19generateArrayStaticPf)
        /*008c*/ 	.word	0x00000000
.L_23:


//--------------------- .nv.compat                --------------------------
	.section	.nv.compat,"",@"SHT_CUDA_COMPAT_INFO"
	.align	4
        /*0000*/ 	.byte	0x02, 0x09, 0x00, 0x00, 0x02, 0x02, 0x01, 0x00, 0x02, 0x05, 0x05, 0x00, 0x03, 0x07, 0x01, 0x01
        /*0010*/ 	.byte	0x02, 0x03, 0x00, 0x00, 0x02, 0x06, 0x01, 0x00, 0x04, 0x0b, 0x08, 0x00, 0x09, 0x00, 0x00, 0x00
        /*0020*/ 	.byte	0x00, 0x00, 0x00, 0x00


//--------------------- .nv.info._Z24generateArrayFileDynamicPf --------------------------
	.section	.nv.info._Z24generateArrayFileDynamicPf,"",@"SHT_CUDA_INFO"
	.sectionflags	@""
	.align	4


	//----- nvinfo : EIATTR_CUDA_API_VERSION
	.align		4
        /*0000*/ 	.byte	0x04, 0x37
        /*0002*/ 	.short	(.L_25 - .L_24)
.L_24:
        /*0004*/ 	.word	0x00000082


	//----- nvinfo : EIATTR_KPARAM_INFO
	.align		4
.L_25:
        /*0008*/ 	.byte	0x04, 0x17
        /*000a*/ 	.short	(.L_27 - .L_26)
.L_26:
        /*000c*/ 	.word	0x00000000
        /*0010*/ 	.short	0x0000
        /*0012*/ 	.short	0x0000
        /*0014*/ 	.byte	0x00, 0xf5, 0x21, 0x00


	//----- nvinfo : EIATTR_SPARSE_MMA_MASK
	.align		4
.L_27:
        /*0018*/ 	.byte	0x03, 0x50
        /*001a*/ 	.short	0x0000


	//----- nvinfo : EIATTR_MAXREG_COUNT
	.align		4
        /*001c*/ 	.byte	0x03, 0x1b
        /*001e*/ 	.short	0x00ff


	//----- nvinfo : EIATTR_MERCURY_ISA_VERSION
	.align		4
        /*0020*/ 	.byte	0x03, 0x5f
        /*0022*/ 	.short	0x0101


	//----- nvinfo : EIATTR_VRC_CTA_INIT_COUNT
	.align		4
        /*0024*/ 	.byte	0x02, 0x4a
	.zero		1
	.zero		1


	//----- nvinfo : EIATTR_EXIT_INSTR_OFFSETS
	.align		4
        /*0028*/ 	.byte	0x04, 0x1c
        /*002a*/ 	.short	(.L_29 - .L_28)


	//   ....[0]....
.L_28:
        /*002c*/ 	.word	0x00000060


	//   ....[1]....
        /*0030*/ 	.word	0x00000110


	//----- nvinfo : EIATTR_CBANK_PARAM_SIZE
	.align		4
.L_29:
        /*0034*/ 	.byte	0x03, 0x19
        /*0036*/ 	.short	0x0008


	//----- nvinfo : EIATTR_PARAM_CBANK
	.align		4
        /*0038*/ 	.byte	0x04, 0x0a
        /*003a*/ 	.short	(.L_31 - .L_30)
	.align		4
.L_30:
        /*003c*/ 	.word	index@(.nv.constant0._Z24generateArrayFileDynamicPf)
        /*0040*/ 	.short	0x0380
        /*0042*/ 	.short	0x0008


	//----- nvinfo : EIATTR_SW_WAR
	.align		4
.L_31:
        /*0044*/ 	.byte	0x04, 0x36
        /*0046*/ 	.short	(.L_33 - .L_32)
.L_32:
        /*0048*/ 	.word	0x00000008
.L_33:


//--------------------- .nv.info._Z23generateArrayFileStaticPf --------------------------
	.section	.nv.info._Z23generateArrayFileStaticPf,"",@"SHT_CUDA_INFO"
	.sectionflags	@""
	.align	4


	//----- nvinfo : EIATTR_CUDA_API_VERSION
	.align		4
        /*0000*/ 	.byte	0x04, 0x37
        /*0002*/ 	.short	(.L_35 - .L_34)
.L_34:
        /*0004*/ 	.word	0x00000082


	//----- nvinfo : EIATTR_KPARAM_INFO
	.align		4
.L_35:
        /*0008*/ 	.byte	0x04, 0x17
        /*000a*/ 	.short	(.L_37 - .L_36)
.L_36:
        /*000c*/ 	.word	0x00000000
        /*0010*/ 	.short	0x0000
        /*0012*/ 	.short	0x0000
        /*0014*/ 	.byte	0x00, 0xf5, 0x21, 0x00


	//----- nvinfo : EIATTR_SPARSE_MMA_MASK
	.align		4
.L_37:
        /*0018*/ 	.byte	0x03, 0x50
        /*001a*/ 	.short	0x0000


	//----- nvinfo : EIATTR_MAXREG_COUNT
	.align		4
        /*001c*/ 	.byte	0x03, 0x1b
        /*001e*/ 	.short	0x00ff


	//----- nvinfo : EIATTR_MERCURY_ISA_VERSION
	.align		4
        /*0020*/ 	.byte	0x03, 0x5f
        /*0022*/ 	.short	0x0101


	//----- nvinfo : EIATTR_VRC_CTA_INIT_COUNT
	.align		4
        /*0024*/ 	.byte	0x02, 0x4a
	.zero		1
	.zero		1


	//----- nvinfo : EIATTR_EXIT_INSTR_OFFSETS
	.align		4
        /*0028*/ 	.byte	0x04, 0x1c
        /*002a*/ 	.short	(.L_39 - .L_38)


	//   ....[0]....
.L_38:
        /*002c*/ 	.word	0x00000060


	//   ....[1]....
        /*0030*/ 	.word	0x000000c0


	//----- nvinfo : EIATTR_CBANK_PARAM_SIZE
	.align		4
.L_39:
        /*0034*/ 	.byte	0x03, 0x19
        /*0036*/ 	.short	0x0008


	//----- nvinfo : EIATTR_PARAM_CBANK
	.align		4
        /*0038*/ 	.byte	0x04, 0x0a
        /*003a*/ 	.short	(.L_41 - .L_40)
	.align		4
.L_40:
        /*003c*/ 	.word	index@(.nv.constant0._Z23generateArrayFileStaticPf)
        /*0040*/ 	.short	0x0380
        /*0042*/ 	.short	0x0008


	//----- nvinfo : EIATTR_SW_WAR
	.align		4
.L_41:
        /*0044*/ 	.byte	0x04, 0x36
        /*0046*/ 	.short	(.L_43 - .L_42)
.L_42:
        /*0048*/ 	.word	0x00000008
.L_43:


//--------------------- .nv.info._Z20generateArrayDynamicPf --------------------------
	.section	.nv.info._Z20generateArrayDynamicPf,"",@"SHT_CUDA_INFO"
	.sectionflags	@""
	.align	4


	//----- nvinfo : EIATTR_CUDA_API_VERSION
	.align		4
        /*0000*/ 	.byte	0x04, 0x37
        /*0002*/ 	.short	(.L_45 - .L_44)
.L_44:
        /*0004*/ 	.word	0x00000082


	//----- nvinfo : EIATTR_KPARAM_INFO
	.align		4
.L_45:
        /*0008*/ 	.byte	0x04, 0x17
        /*000a*/ 	.short	(.L_47 - .L_46)
.L_46:
        /*000c*/ 	.word	0x00000000
        /*0010*/ 	.short	0x0000
        /*0012*/ 	.short	0x0000
        /*0014*/ 	.byte	0x00, 0xf5, 0x21, 0x00


	//----- nvinfo : EIATTR_SPARSE_MMA_MASK
	.align		4
.L_47:
        /*0018*/ 	.byte	0x03, 0x50
        /*001a*/ 	.short	0x0000


	//----- nvinfo : EIATTR_MAXREG_COUNT
	.align		4
        /*001c*/ 	.byte	0x03, 0x1b
        /*001e*/ 	.short	0x00ff


	//----- nvinfo : EIATTR_MERCURY_ISA_VERSION
	.align		4
        /*0020*/ 	.byte	0x03, 0x5f
        /*0022*/ 	.short	0x0101


	//----- nvinfo : EIATTR_VRC_CTA_INIT_COUNT
	.align		4
        /*0024*/ 	.byte	0x02, 0x4a
	.zero		1
	.zero		1


	//----- nvinfo : EIATTR_EXIT_INSTR_OFFSETS
	.align		4
        /*0028*/ 	.byte	0x04, 0x1c
        /*002a*/ 	.short	(.L_49 - .L_48)


	//   ....[0]....
.L_48:
        /*002c*/ 	.word	0x00000060


	//   ....[1]....
        /*0030*/ 	.word	0x00000110


	//----- nvinfo : EIATTR_CBANK_PARAM_SIZE
	.align		4
.L_49:
        /*0034*/ 	.byte	0x03, 0x19
        /*0036*/ 	.short	0x0008


	//----- nvinfo : EIATTR_PARAM_CBANK
	.align		4
        /*0038*/ 	.byte	0x04, 0x0a
        /*003a*/ 	.short	(.L_51 - .L_50)
	.align		4
.L_50:
        /*003c*/ 	.word	index@(.nv.constant0._Z20generateArrayDynamicPf)
        /*0040*/ 	.short	0x0380
        /*0042*/ 	.short	0x0008


	//----- nvinfo : EIATTR_SW_WAR
	.align		4
.L_51:
        /*0044*/ 	.byte	0x04, 0x36
        /*0046*/ 	.short	(.L_53 - .L_52)
.L_52:
        /*0048*/ 	.word	0x00000008
.L_53:


//--------------------- .nv.info._Z19generateArrayStaticPf --------------------------
	.section	.nv.info._Z19generateArrayStaticPf,"",@"SHT_CUDA_INFO"
	.sectionflags	@""
	.align	4


	//----- nvinfo : EIATTR_CUDA_API_VERSION
	.align		4
        /*0000*/ 	.byte	0x04, 0x37
        /*0002*/ 	.short	(.L_55 - .L_54)
.L_54:
        /*0004*/ 	.word	0x00000082


	//----- nvinfo : EIATTR_KPARAM_INFO
	.align		4
.L_55:
        /*0008*/ 	.byte	0x04, 0x17
        /*000a*/ 	.short	(.L_57 - .L_56)
.L_56:
        /*000c*/ 	.word	0x00000000
        /*0010*/ 	.short	0x0000
        /*0012*/ 	.short	0x0000
        /*0014*/ 	.byte	0x00, 0xf5, 0x21, 0x00


	//----- nvinfo : EIATTR_SPARSE_MMA_MASK
	.align		4
.L_57:
        /*0018*/ 	.byte	0x03, 0x50
        /*001a*/ 	.short	0x0000


	//----- nvinfo : EIATTR_MAXREG_COUNT
	.align		4
        /*001c*/ 	.byte	0x03, 0x1b
        /*001e*/ 	.short	0x00ff


	//----- nvinfo : EIATTR_MERCURY_ISA_VERSION
	.align		4
        /*0020*/ 	.byte	0x03, 0x5f
        /*0022*/ 	.short	0x0101


	//----- nvinfo : EIATTR_VRC_CTA_INIT_COUNT
	.align		4
        /*0024*/ 	.byte	0x02, 0x4a
	.zero		1
	.zero		1


	//----- nvinfo : EIATTR_EXIT_INSTR_OFFSETS
	.align		4
        /*0028*/ 	.byte	0x04, 0x1c
        /*002a*/ 	.short	(.L_59 - .L_58)


	//   ....[0]....
.L_58:
        /*002c*/ 	.word	0x00000060


	//   ....[1]....
        /*0030*/ 	.word	0x000000c0


	//----- nvinfo : EIATTR_CBANK_PARAM_SIZE
	.align		4
.L_59:
        /*0034*/ 	.byte	0x03, 0x19
        /*0036*/ 	.short	0x0008


	//----- nvinfo : EIATTR_PARAM_CBANK
	.align		4
        /*0038*/ 	.byte	0x04, 0x0a
        /*003a*/ 	.short	(.L_61 - .L_60)
	.align		4
.L_60:
        /*003c*/ 	.word	index@(.nv.constant0._Z19generateArrayStaticPf)
        /*0040*/ 	.short	0x0380
        /*0042*/ 	.short	0x0008


	//----- nvinfo : EIATTR_SW_WAR
	.align		4
.L_61:
        /*0044*/ 	.byte	0x04, 0x36
        /*0046*/ 	.short	(.L_63 - .L_62)
.L_62:
        /*0048*/ 	.word	0x00000008
.L_63:


//--------------------- .nv.callgraph             --------------------------
	.section	.nv.callgraph,"",@"SHT_CUDA_CALLGRAPH"
	.align	4
	.sectionentsize	8
	.align		4
        /*0000*/ 	.word	0x00000000
	.align		4
        /*0004*/ 	.word	0xffffffff
	.align		4
        /*0008*/ 	.word	0x00000000
	.align		4
        /*000c*/ 	.word	0xfffffffe
	.align		4
        /*0010*/ 	.word	0x00000000
	.align		4
        /*0014*/ 	.word	0xfffffffd
	.align		4
        /*0018*/ 	.word	0x00000000
	.align		4
        /*001c*/ 	.word	0xfffffffc


//--------------------- .text._Z24generateArrayFileDynamicPf --------------------------
	.section	.text._Z24generateArrayFileDynamicPf,"ax",@progbits
	.align	128
        .global         _Z24generateArrayFileDynamicPf
        .type           _Z24generateArrayFileDynamicPf,@function
        .size           _Z24generateArrayFileDynamicPf,(.L_x_4 - _Z24generateArrayFileDynamicPf)
        .other          _Z24generateArrayFileDynamicPf,@"STO_CUDA_ENTRY STV_DEFAULT"
_Z24generateArrayFileDynamicPf:
.text._Z24generateArrayFileDynamicPf:
[----:B------:R-:W-:Y:S01]  /*0000*/  LDC R1, c[0x0][0x37c] ;  /* 0x0000df00ff017b82 */ /* 0x000fe20000000800 */
[----:B------:R-:W0:Y:S07]  /*0010*/  S2R R0, SR_TID.X ;  /* 0x0000000000007919 */ /* 0x000e2e0000002100 */
[----:B------:R-:W0:Y:S08]  /*0020*/  S2UR UR4, SR_CTAID.X ;  /* 0x00000000000479c3 */ /* 0x000e300000002500 */
[----:B------:R-:W0:Y:S02]  /*0030*/  LDC R5, c[0x0][0x360] ;  /* 0x0000d800ff057b82 */ /* 0x000e240000000800 */
[----:B0-----:R-:W-:-:S05]  /*0040*/  IMAD R5, R5, UR4, R0 ;  /* 0x0000000405057c24 */ /* 0x001fca000f8e0200 */
[----:B------:R-:W-:-:S13]  /*0050*/  ISETP.GT.AND P0, PT, R5, 0x9, PT ;  /* 0x000000090500780c */ /* 0x000fda0003f04270 */
[----:B------:R-:W-:Y:S05]  /*0060*/  @P0 EXIT ;  /* 0x000000000000094d */ /* 0x000fea0003800000 */
[----:B------:R-:W0:Y:S01]  /*0070*/  S2UR UR5, SR_CgaCtaId ;  /* 0x00000000000579c3 */ /* 0x000e220000008800 */
[----:B------:R-:W1:Y:S01]  /*0080*/  LDCU.64 UR6, c[0x0][0x358] ;  /* 0x00006b00ff0677ac */ /* 0x000e620008000a00 */
[----:B------:R-:W-:Y:S01]  /*0090*/  I2FP.F32.S32 R7, R5 ;  /* 0x0000000500077245 */ /* 0x000fe20000201400 */
[----:B------:R-:W-:-:S05]  /*00a0*/  UMOV UR4, 0x400 ;  /* 0x0000040000047882 */ /* 0x000fca0000000000 */
[----:B------:R-:W2:Y:S01]  /*00b0*/  LDC.64 R2, c[0x0][0x380] ;  /* 0x0000e000ff027b82 */ /* 0x000ea20000000a00 */
[----:B0-----:R-:W-:-:S06]  /*00c0*/  ULEA UR4, UR5, UR4, 0x18 ;  /* 0x0000000405047291 */ /* 0x001fcc000f8ec0ff */
[C---:B------:R-:W-:Y:S01]  /*00d0*/  LEA R0, R5.reuse, UR4, 0x2 ;  /* 0x0000000405007c11 */ /* 0x040fe2000f8e10ff */
[----:B--2---:R-:W-:-:S04]  /*00e0*/  IMAD.WIDE R2, R5, 0x4, R2 ;  /* 0x0000000405027825 */ /* 0x004fc800078e0202 */
[----:B------:R-:W-:Y:S04]  /*00f0*/  STS [R0], R7 ;  /* 0x0000000700007388 */ /* 0x000fe80000000800 */
[----:B-1----:R-:W-:Y:S01]  /*0100*/  STG.E desc[UR6][R2.64], R7 ;  /* 0x0000000702007986 */ /* 0x002fe2000c101906 */
[----:B------:R-:W-:Y:S05]  /*0110*/  EXIT ;  /* 0x000000000000794d */ /* 0x000fea0003800000 */
.L_x_0:
[----:B------:R-:W-:-:S00]  /*0120*/  BRA `(.L_x_0) ;  /* 0xfffffffc00fc7947 */ /* 0x000fc0000383ffff */
[----:B------:R-:W-:-:S00]  /*0130*/  NOP ;  /* 0x0000000000007918 */ /* 0x000fc00000000000 */
        /* <DEDUP_REMOVED lines=12> */
.L_x_4:


//--------------------- .text._Z23generateArrayFileStaticPf --------------------------
	.section	.text._Z23generateArrayFileStaticPf,"ax",@progbits
	.align	128
        .global         _Z23generateArrayFileStaticPf
        .type           _Z23generateArrayFileStaticPf,@function
        .size           _Z23generateArrayFileStaticPf,(.L_x_5 - _Z23generateArrayFileStaticPf)
        .other          _Z23generateArrayFileStaticPf,@"STO_CUDA_ENTRY STV_DEFAULT"
_Z23generateArrayFileStaticPf:
.text._Z23generateArrayFileStaticPf:
[----:B------:R-:W-:Y:S01]  /*0000*/  LDC R1, c[0x0][0x37c] ;  /* 0x0000df00ff017b82 */ /* 0x000fe20000000800 */
[----:B------:R-:W0:Y:S07]  /*0010*/  S2R R0, SR_TID.X ;  /* 0x0000000000007919 */ /* 0x000e2e0000002100 */
[----:B------:R-:W0:Y:S08]  /*0020*/  S2UR UR4, SR_CTAID.X ;  /* 0x00000000000479c3 */ /* 0x000e300000002500 */
[----:B------:R-:W0:Y:S02]  /*0030*/  LDC R5, c[0x0][0x360] ;  /* 0x0000d800ff057b82 */ /* 0x000e240000000800 */
[----:B0-----:R-:W-:-:S05]  /*0040*/  IMAD R5, R5, UR4, R0 ;  /* 0x0000000405057c24 */ /* 0x001fca000f8e0200 */
[----:B------:R-:W-:-:S13]  /*0050*/  ISETP.GT.AND P0, PT, R5, 0x9, PT ;  /* 0x000000090500780c */ /* 0x000fda0003f04270 */
[----:B------:R-:W-:Y:S05]  /*0060*/  @P0 EXIT ;  /* 0x000000000000094d */ /* 0x000fea0003800000 */
[----:B------:R-:W0:Y:S01]  /*0070*/  LDC.64 R2, c[0x0][0x380] ;  /* 0x0000e000ff027b82 */ /* 0x000e220000000a00 */
[----:B------:R-:W1:Y:S01]  /*0080*/  LDCU.64 UR4, c[0x0][0x358] ;  /* 0x00006b00ff0477ac */ /* 0x000e620008000a00 */
[----:B------:R-:W-:Y:S01]  /*0090*/  I2FP.F32.S32 R7, R5 ;  /* 0x0000000500077245 */ /* 0x000fe20000201400 */
[----:B0-----:R-:W-:-:S05]  /*00a0*/  IMAD.WIDE R2, R5, 0x4, R2 ;  /* 0x0000000405027825 */ /* 0x001fca00078e0202 */
[----:B-1----:R-:W-:Y:S01]  /*00b0*/  STG.E desc[UR4][R2.64], R7 ;  /* 0x0000000702007986 */ /* 0x002fe2000c101904 */
[----:B------:R-:W-:Y:S05]  /*00c0*/  EXIT ;  /* 0x000000000000794d */ /* 0x000fea0003800000 */
.L_x_1:
        /* <DEDUP_REMOVED lines=11> */
.L_x_5:


//--------------------- .text._Z20generateArrayDynamicPf --------------------------
	.section	.text._Z20generateArrayDynamicPf,"ax",@progbits
	.align	128
        .global         _Z20generateArrayDynamicPf
        .type           _Z20generateArrayDynamicPf,@function
        .size           _Z20generateArrayDynamicPf,(.L_x_6 - _Z20generateArrayDynamicPf)
        .other          _Z20generateArrayDynamicPf,@"STO_CUDA_ENTRY STV_DEFAULT"
_Z20generateArrayDynamicPf:
.text._Z20generateArrayDynamicPf:
        /* <DEDUP_REMOVED lines=18> */
.L_x_2:
        /* <DEDUP_REMOVED lines=14> */
.L_x_6:


//--------------------- .text._Z19generateArrayStaticPf --------------------------
	.section	.text._Z19generateArrayStaticPf,"ax",@progbits
	.align	128
        .global         _Z19generateArrayStaticPf
        .type           _Z19generateArrayStaticPf,@function
        .size           _Z19generateArrayStaticPf,(.L_x_7 - _Z19generateArrayStaticPf)
        .other          _Z19generateArrayStaticPf,@"STO_CUDA_ENTRY STV_DEFAULT"
_Z19generateArrayStaticPf:
.text._Z19generateArrayStaticPf:
        /* <DEDUP_REMOVED lines=13> */
.L_x_3:
        /* <DEDUP_REMOVED lines=11> */
.L_x_7:


//--------------------- .nv.shared._Z24generateArrayFileDynamicPf --------------------------
	.section	.nv.shared._Z24generateArrayFileDynamicPf,"aw",@nobits
	.sectionflags	@""
	.align	16
	.zero		1024


//--------------------- .nv.shared.reserved.0     --------------------------
	.section	.nv.shared.reserved.0,"aw",@nobits
	.weak		__nv_reservedSMEM_offset_0_alias
	.size		__nv_reservedSMEM_offset_0_alias, 0, 64
	.other		__nv_reservedSMEM_offset_0_alias,@"STO_CUDA_RESERVED_SHARED STV_DEFAULT"
__nv_reservedSMEM_offset_0_alias:
	.zero		0
	.zero		64


//--------------------- .nv.shared._Z23generateArrayFileStaticPf --------------------------
	.section	.nv.shared._Z23generateArrayFileStaticPf,"aw",@nobits
	.sectionflags	@""
	.align	16
	.zero		1024


//--------------------- .nv.shared._Z20generateArrayDynamicPf --------------------------
	.section	.nv.shared._Z20generateArrayDynamicPf,"aw",@nobits
	.sectionflags	@""
	.align	16
	.zero		1024


//--------------------- .nv.shared._Z19generateArrayStaticPf --------------------------
	.section	.nv.shared._Z19generateArrayStaticPf,"aw",@nobits
	.sectionflags	@""
	.align	16
	.zero		1024


//--------------------- .nv.constant0._Z24generateArrayFileDynamicPf --------------------------
	.section	.nv.constant0._Z24generateArrayFileDynamicPf,"a",@progbits
	.sectionflags	@""
	.align	4
.nv.constant0._Z24generateArrayFileDynamicPf:
	.zero		904


//--------------------- .nv.constant0._Z23generateArrayFileStaticPf --------------------------
	.section	.nv.constant0._Z23generateArrayFileStaticPf,"a",@progbits
	.sectionflags	@""
	.align	4
.nv.constant0._Z23generateArrayFileStaticPf:
	.zero		904


//--------------------- .nv.constant0._Z20generateArrayDynamicPf --------------------------
	.section	.nv.constant0._Z20generateArrayDynamicPf,"a",@progbits
	.sectionflags	@""
	.align	4
.nv.constant0._Z20generateArrayDynamicPf:
	.zero		904


//--------------------- .nv.constant0._Z19generateArrayStaticPf --------------------------
	.section	.nv.constant0._Z19generateArrayStaticPf,"a",@progbits
	.sectionflags	@""
	.align	4
.nv.constant0._Z19generateArrayStaticPf:
	.zero		904


//--------------------- SYMBOLS --------------------------

	.type		.nv.reservedSmem.offset0,@object
	.size		.nv.reservedSmem.offset0,0x4
	.type		.nv.reservedSmem.cap,@object
	.size		.nv.reservedSmem.cap,0x4
